	.headerflags	@"EF_CUDA_TEXMODE_UNIFIED EF_CUDA_64BIT_ADDRESS EF_CUDA_ACCELERATORS EF_CUDA_SM90 EF_CUDA_VIRTUAL_SM(EF_CUDA_SM90)"
	.elftype	@"ET_EXEC"


//--------------------- .nv.info                  --------------------------
	.section	.nv.info,"",@"SHT_CUDA_INFO"
	.align	4


	//----- nvinfo : EIATTR_REGCOUNT
	.align		4
        /*0000*/ 	.byte	0x04, 0x2f
        /*0002*/ 	.short	(.L_1 - .L_0)
	.align		4
.L_0:
        /*0004*/ 	.word	index@(triton_poi_fused_cat_1)
        /*0008*/ 	.word	0x00000010


	//----- nvinfo : EIATTR_MIN_STACK_SIZE
	.align		4
.L_1:
        /*000c*/ 	.byte	0x04, 0x12
        /*000e*/ 	.short	(.L_3 - .L_2)
	.align		4
.L_2:
        /*0010*/ 	.word	index@(triton_poi_fused_cat_1)
        /*0014*/ 	.word	0x00000000


	//----- nvinfo : EIATTR_FRAME_SIZE
	.align		4
.L_3:
        /*0018*/ 	.byte	0x04, 0x11
        /*001a*/ 	.short	(.L_5 - .L_4)
	.align		4
.L_4:
        /*001c*/ 	.word	index@(triton_poi_fused_cat_1)
        /*0020*/ 	.word	0x00000000


	//----- nvinfo : EIATTR_MIN_STACK_SIZE
	.align		4
.L_5:
        /*0024*/ 	.byte	0x04, 0x12
        /*0026*/ 	.short	(.L_7 - .L_6)
	.align		4
.L_6:
        /*0028*/ 	.word	index@(triton_poi_fused_cat_1)
        /*002c*/ 	.word	0x00000000
.L_7:


//--------------------- .nv.info.triton_poi_fused_cat_1 --------------------------
	.section	.nv.info.triton_poi_fused_cat_1,"",@"SHT_CUDA_INFO"
	.sectionflags	@""
	.align	4


	//----- nvinfo : EIATTR_CUDA_API_VERSION
	.align		4
        /*0000*/ 	.byte	0x04, 0x37
        /*0002*/ 	.short	(.L_9 - .L_8)
.L_8:
        /*0004*/ 	.word	0x0000007c


	//----- nvinfo : EIATTR_KPARAM_INFO
	.align		4
.L_9:
        /*0008*/ 	.byte	0x04, 0x17
        /*000a*/ 	.short	(.L_11 - .L_10)
.L_10:
        /*000c*/ 	.word	0x00000000
        /*0010*/ 	.short	0x0004
        /*0012*/ 	.short	0x0020
        /*0014*/ 	.byte	0x00, 0xf0, 0x11, 0x00


	//----- nvinfo : EIATTR_KPARAM_INFO
	.align		4
.L_11:
        /*0018*/ 	.byte	0x04, 0x17
        /*001a*/ 	.short	(.L_13 - .L_12)
.L_12:
        /*001c*/ 	.word	0x00000000
        /*0020*/ 	.short	0x0003
        /*0022*/ 	.short	0x0018
        /*0024*/ 	.byte	0x00, 0xf4, 0x21, 0x00


	//----- nvinfo : EIATTR_KPARAM_INFO
	.align		4
.L_13:
        /*0028*/ 	.byte	0x04, 0x17
        /*002a*/ 	.short	(.L_15 - .L_14)
.L_14:
        /*002c*/ 	.word	0x00000000
        /*0030*/ 	.short	0x0002
        /*0032*/ 	.short	0x0010
        /*0034*/ 	.byte	0x00, 0xf4, 0x21, 0x00


	//----- nvinfo : EIATTR_KPARAM_INFO
	.align		4
.L_15:
        /*0038*/ 	.byte	0x04, 0x17
        /*003a*/ 	.short	(.L_17 - .L_16)
.L_16:
        /*003c*/ 	.word	0x00000000
        /*0040*/ 	.short	0x0001
        /*0042*/ 	.short	0x0008
        /*0044*/ 	.byte	0x00, 0xf4, 0x21, 0x00


	//----- nvinfo : EIATTR_KPARAM_INFO
	.align		4
.L_17:
        /*0048*/ 	.byte	0x04, 0x17
        /*004a*/ 	.short	(.L_19 - .L_18)
.L_18:
        /*004c*/ 	.word	0x00000000
        /*0050*/ 	.short	0x0000
        /*0052*/ 	.short	0x0000
        /*0054*/ 	.byte	0x00, 0xf4, 0x21, 0x00


	//----- nvinfo : EIATTR_SPARSE_MMA_MASK
	.align		4
.L_19:
        /*0058*/ 	.byte	0x03, 0x50
        /*005a*/ 	.short	0x0000


	//----- nvinfo : EIATTR_MAXREG_COUNT
	.align		4
        /*005c*/ 	.byte	0x03, 0x1b
        /*005e*/ 	.short	0x00ff


	//----- nvinfo : EIATTR_EXIT_INSTR_OFFSETS
	.align		4
        /*0060*/ 	.byte	0x04, 0x1c
        /*0062*/ 	.short	(.L_21 - .L_20)


	//   ....[0]....
.L_20:
        /*0064*/ 	.word	0x000002f0


	//   ....[1]....
        /*0068*/ 	.word	0x00000310


	//----- nvinfo : EIATTR_REQNTID
	.align		4
.L_21:
        /*006c*/ 	.byte	0x04, 0x10
        /*006e*/ 	.short	(.L_23 - .L_22)
.L_22:
        /*0070*/ 	.word	0x00000080
        /*0074*/ 	.word	0x00000001
        /*0078*/ 	.word	0x00000001


	//----- nvinfo : EIATTR_CBANK_PARAM_SIZE
	.align		4
.L_23:
        /*007c*/ 	.byte	0x03, 0x19
        /*007e*/ 	.short	0x0024


	//----- nvinfo : EIATTR_PARAM_CBANK
	.align		4
        /*0080*/ 	.byte	0x04, 0x0a
        /*0082*/ 	.short	(.L_25 - .L_24)
	.align		4
.L_24:
        /*0084*/ 	.word	index@(.nv.constant0.triton_poi_fused_cat_1)
        /*0088*/ 	.short	0x0210
        /*008a*/ 	.short	0x0024


	//----- nvinfo : EIATTR_SW_WAR
	.align		4
.L_25:
        /*008c*/ 	.byte	0x04, 0x36
        /*008e*/ 	.short	(.L_27 - .L_26)
.L_26:
        /*0090*/ 	.word	0x00000008
.L_27:


//--------------------- .nv.callgraph             --------------------------
	.section	.nv.callgraph,"",@"SHT_CUDA_CALLGRAPH"
	.align	4
	.sectionentsize	8
	.align		4
        /*0000*/ 	.word	0x00000000
	.align		4
        /*0004*/ 	.word	0xffffffff
	.align		4
        /*0008*/ 	.word	0x00000000
	.align		4
        /*000c*/ 	.word	0xfffffffe
	.align		4
        /*0010*/ 	.word	0x00000000
	.align		4
        /*0014*/ 	.word	0xfffffffd
	.align		4
        /*0018*/ 	.word	0x00000000
	.align		4
        /*001c*/ 	.word	0xfffffffc


//--------------------- .text.triton_poi_fused_cat_1 --------------------------
	.section	.text.triton_poi_fused_cat_1,"ax",@progbits
	.align	128
        .global         triton_poi_fused_cat_1
        .type           triton_poi_fused_cat_1,@function
        .size           triton_poi_fused_cat_1,(.L_x_1 - triton_poi_fused_cat_1)
        .other          triton_poi_fused_cat_1,@"STO_CUDA_ENTRY STV_DEFAULT"
triton_poi_fused_cat_1:
.text.triton_poi_fused_cat_1:
[----:B------:R-:W0:Y:S02]  /*0000*/  LDC R1, c[0x0][0x28] ;  /* 0x00000a00ff017b82 */ /* 0x000e240000000800 */
[----:B------:R-:W1:Y:S01]  /*0010*/  S2R R0, SR_TID.X ;  /* 0x0000000000007919 */ /* 0x000e620000002100 */
[----:B------:R-:W2:Y:S01]  /*0020*/  LDC.64 R4, c[0x0][0x218] ;  /* 0x00008600ff047b82 */ /* 0x000ea20000000a00 */
[----:B------:R-:W-:Y:S01]  /*0030*/  ULDC.64 UR4, c[0x0][0x208] ;  /* 0x0000820000047ab9 */ /* 0x000fe20000000a00 */
[----:B------:R-:W3:Y:S01]  /*0040*/  S2R R3, SR_CTAID.X ;  /* 0x0000000000037919 */ /* 0x000ee20000002500 */
[----:B-1----:R-:W-:Y:S02]  /*0050*/  LOP3.LUT R0, R0, 0x7f, RZ, 0xc0, !PT ;  /* 0x0000007f00007812 */ /* 0x002fe400078ec0ff */
[----:B---3--:R-:W-:-:S03]  /*0060*/  SHF.R.S32.HI R2, RZ, 0x18, R3 ;  /* 0x00000018ff027819 */ /* 0x008fc60000011403 */
[----:B------:R-:W-:Y:S01]  /*0070*/  IMAD R0, R3, 0x80, R0 ;  /* 0x0000008003007824 */ /* 0x000fe200078e0200 */
[----:B------:R-:W-:-:S03]  /*0080*/  SGXT R3, R2, 0x1 ;  /* 0x000000010203781a */ /* 0x000fc60000000200 */
[C---:B------:R-:W-:Y:S01]  /*0090*/  IMAD.HI R8, R0.reuse, 0x2aaaaaab, RZ ;  /* 0x2aaaaaab00087827 */ /* 0x040fe200078e02ff */
[----:B------:R-:W-:Y:S02]  /*00a0*/  ISETP.GE.AND P0, PT, R0, 0x180, PT ;  /* 0x000001800000780c */ /* 0x000fe40003f06270 */
[----:B------:R-:W-:Y:S02]  /*00b0*/  LEA.HI R6, R3, R0, RZ, 0x4 ;  /* 0x0000000003067211 */ /* 0x000fe400078f20ff */
[----:B------:R-:W1:Y:S01]  /*00c0*/  LDC.64 R2, c[0x0][0x220] ;  /* 0x00008800ff027b82 */ /* 0x000e620000000a00 */
[----:B------:R-:W-:Y:S02]  /*00d0*/  SHF.R.U32.HI R9, RZ, 0x1f, R8 ;  /* 0x0000001fff097819 */ /* 0x000fe40000011608 */
[----:B------:R-:W-:Y:S02]  /*00e0*/  SHF.R.S32.HI R7, RZ, 0x4, R6 ;  /* 0x00000004ff077819 */ /* 0x000fe40000011406 */
[----:B------:R-:W-:-:S02]  /*00f0*/  LOP3.LUT R13, R6, 0xfffffff0, RZ, 0xc0, !PT ;  /* 0xfffffff0060d7812 */ /* 0x000fc400078ec0ff */
[----:B------:R-:W-:Y:S01]  /*0100*/  LEA.HI.SX32 R11, R8, R9, 0x1c ;  /* 0x00000009080b7211 */ /* 0x000fe200078fe2ff */
[----:B------:R-:W-:Y:S01]  /*0110*/  IMAD.HI R10, R7, 0x2aaaaaab, RZ ;  /* 0x2aaaaaab070a7827 */ /* 0x000fe200078e02ff */
[----:B------:R-:W3:Y:S03]  /*0120*/  LDC.64 R8, c[0x0][0x210] ;  /* 0x00008400ff087b82 */ /* 0x000ee60000000a00 */
[----:B------:R-:W-:Y:S01]  /*0130*/  IMAD.IADD R6, R0, 0x1, -R13 ;  /* 0x0000000100067824 */ /* 0x000fe200078e0a0d */
[----:B------:R-:W-:-:S03]  /*0140*/  LEA.HI R10, R10, R10, RZ, 0x1 ;  /* 0x0000000a0a0a7211 */ /* 0x000fc600078f08ff */
[----:B------:R-:W-:Y:S02]  /*0150*/  IMAD R6, R11, 0x20, R6 ;  /* 0x000000200b067824 */ /* 0x000fe400078e0206 */
[----:B------:R-:W-:-:S04]  /*0160*/  IMAD R10, R10, -0x6, R7 ;  /* 0xfffffffa0a0a7824 */ /* 0x000fc800078e0207 */
[C---:B------:R-:W-:Y:S01]  /*0170*/  VIADD R7, R10.reuse, 0xfffffffc ;  /* 0xfffffffc0a077836 */ /* 0x040fe20000000000 */
[----:B------:R-:W-:-:S03]  /*0180*/  ISETP.GT.AND P3, PT, R10, 0x3, !P0 ;  /* 0x000000030a00780c */ /* 0x000fc60004764270 */
[C---:B------:R-:W-:Y:S02]  /*0190*/  IMAD R13, R7.reuse, 0x10, R6 ;  /* 0x00000010070d7824 */ /* 0x040fe400078e0206 */
[----:B-1----:R-:W-:-:S04]  /*01a0*/  IMAD.WIDE R6, R7, 0x4, R2 ;  /* 0x0000000407067825 */ /* 0x002fc800078e0202 */
[----:B--2---:R-:W-:Y:S01]  /*01b0*/  IMAD.WIDE R4, R13, 0x4, R4 ;  /* 0x000000040d047825 */ /* 0x004fe200078e0204 */
[----:B------:R-:W-:Y:S02]  /*01c0*/  CS2R R12, SRZ ;  /* 0x00000000000c7805 */ /* 0x000fe4000001ff00 */
[----:B------:R-:W-:-:S04]  /*01d0*/  ISETP.GE.AND P1, PT, R10, 0x4, PT ;  /* 0x000000040a00780c */ /* 0x000fc80003f26270 */
[----:B------:R-:W2:Y:S04]  /*01e0*/  @P3 LDG.E.EL R13, desc[UR4][R6.64] ;  /* 0x00000004060d3981 */ /* 0x000ea8000c2e1900 */
[----:B------:R1:W4:Y:S01]  /*01f0*/  @P3 LDG.E R12, desc[UR4][R4.64] ;  /* 0x00000004040c3981 */ /* 0x000322000c1e1900 */
[C---:B------:R-:W-:Y:S01]  /*0200*/  IMAD R2, R11.reuse, -0x60, R0 ;  /* 0xffffffa00b027824 */ /* 0x040fe200078e0200 */
[----:B------:R-:W-:Y:S01]  /*0210*/  ISETP.LT.AND P2, PT, R0, 0x180, !P1 ;  /* 0x000001800000780c */ /* 0x000fe20004f41270 */
[----:B------:R-:W-:Y:S02]  /*0220*/  IMAD.MOV.U32 R10, RZ, RZ, RZ ;  /* 0x000000ffff0a7224 */ /* 0x000fe400078e00ff */
[----:B------:R-:W-:-:S04]  /*0230*/  IMAD R3, R11, 0x40, R2 ;  /* 0x000000400b037824 */ /* 0x000fc800078e0202 */
[----:B---3--:R-:W-:Y:S02]  /*0240*/  IMAD.WIDE R2, R3, 0x4, R8 ;  /* 0x0000000403027825 */ /* 0x008fe400078e0208 */
[----:B------:R-:W1:Y:S04]  /*0250*/  LDC.64 R8, c[0x0][0x228] ;  /* 0x00008a00ff087b82 */ /* 0x000e680000000a00 */
[----:B------:R-:W3:Y:S01]  /*0260*/  @P2 LDG.E R10, desc[UR4][R2.64] ;  /* 0x00000004020a2981 */ /* 0x000ee2000c1e1900 */
[----:B-1----:R-:W-:Y:S01]  /*0270*/  IMAD.WIDE R4, R0, 0x4, R8 ;  /* 0x0000000400047825 */ /* 0x002fe200078e0208 */
[----:B--2---:R-:W-:Y:S02]  /*0280*/  SEL R13, R13, RZ, P3 ;  /* 0x000000ff0d0d7207 */ /* 0x004fe40001800000 */
[----:B----4-:R-:W-:-:S04]  /*0290*/  SEL R12, R12, RZ, P3 ;  /* 0x000000ff0c0c7207 */ /* 0x010fc80001800000 */
[C---:B------:R-:W-:Y:S01]  /*02a0*/  FSETP.GT.AND P3, PT, R12.reuse, -R13, PT ;  /* 0x8000000d0c00720b */ /* 0x040fe20003f64000 */
[----:B------:R-:W-:Y:S01]  /*02b0*/  FADD R13, R12, R13 ;  /* 0x0000000d0c0d7221 */ /* 0x000fe20000000000 */
[----:B---3--:R-:W-:-:S11]  /*02c0*/  SEL R10, R10, RZ, P2 ;  /* 0x000000ff0a0a7207 */ /* 0x008fd60001000000 */
[----:B------:R-:W-:-:S05]  /*02d0*/  @!P3 FMUL R13, R13, 0.20000000298023223877 ;  /* 0x3e4ccccd0d0db820 */ /* 0x000fca0000400000 */
[----:B------:R-:W-:Y:S01]  /*02e0*/  SEL R13, R10, R13, !P1 ;  /* 0x0000000d0a0d7207 */ /* 0x000fe20004800000 */
[----:B------:R-:W-:Y:S06]  /*02f0*/  @P0 EXIT ;  /* 0x000000000000094d */ /* 0x000fec0003800000 */
[----:B------:R-:W-:Y:S01]  /*0300*/  STG.E desc[UR4][R4.64], R13 ;  /* 0x0000000d04007986 */ /* 0x000fe2000c101904 */
[----:B------:R-:W-:Y:S05]  /*0310*/  EXIT ;  /* 0x000000000000794d */ /* 0x000fea0003800000 */
.L_x_0:
[----:B------:R-:W-:-:S00]  /*0320*/  BRA `(.L_x_0) ;  /* 0xfffffffc00fc7947 */ /* 0x000fc0000383ffff */
[----:B------:R-:W-:-:S00]  /*0330*/  NOP ;  /* 0x0000000000007918 */ /* 0x000fc00000000000 */
        /* <DEDUP_REMOVED lines=12> */
.L_x_1:


//--------------------- .nv.constant0.triton_poi_fused_cat_1 --------------------------
	.section	.nv.constant0.triton_poi_fused_cat_1,"a",@progbits
	.sectionflags	@""
	.align	4
.nv.constant0.triton_poi_fused_cat_1:
	.zero		564
